//
// Generated by NVIDIA NVVM Compiler
//
// Compiler Build ID: CL-36424714
// Cuda compilation tools, release 13.0, V13.0.88
// Based on NVVM 20.0.0
//

.version 9.0
.target sm_100
.address_size 64

	// .globl	_Z6matvecPfS_S_ii

.visible .entry _Z6matvecPfS_S_ii(
	.param .u64 .ptr .align 1 _Z6matvecPfS_S_ii_param_0,
	.param .u64 .ptr .align 1 _Z6matvecPfS_S_ii_param_1,
	.param .u64 .ptr .align 1 _Z6matvecPfS_S_ii_param_2,
	.param .u32 _Z6matvecPfS_S_ii_param_3,
	.param .u32 _Z6matvecPfS_S_ii_param_4
)
{
	.reg .pred 	%p<10>;
	.reg .b32 	%r<38>;
	.reg .b32 	%f<112>;
	.reg .b64 	%rd<31>;

	ld.param.u64 	%rd11, [_Z6matvecPfS_S_ii_param_0];
	ld.param.u64 	%rd12, [_Z6matvecPfS_S_ii_param_1];
	ld.param.u64 	%rd10, [_Z6matvecPfS_S_ii_param_2];
	ld.param.u32 	%r23, [_Z6matvecPfS_S_ii_param_3];
	ld.param.u32 	%r24, [_Z6matvecPfS_S_ii_param_4];
	cvta.to.global.u64 	%rd1, %rd12;
	cvta.to.global.u64 	%rd2, %rd11;
	mov.u32 	%r25, %tid.x;
	mov.u32 	%r26, %ctaid.x;
	mov.u32 	%r27, %ntid.x;
	mad.lo.s32 	%r1, %r26, %r27, %r25;
	setp.lt.s32 	%p1, %r23, 1;
	mov.f32 	%f111, 0f00000000;
	@%p1 bra 	$L__BB0_13;
	mul.lo.s32 	%r2, %r24, %r1;
	and.b32  	%r3, %r23, 15;
	setp.lt.u32 	%p2, %r23, 16;
	mov.f32 	%f111, 0f00000000;
	mov.b32 	%r34, 0;
	@%p2 bra 	$L__BB0_4;
	and.b32  	%r34, %r23, 2147483632;
	neg.s32 	%r32, %r34;
	add.s64 	%rd29, %rd2, 32;
	add.s64 	%rd4, %rd1, 32;
	mov.f32 	%f111, 0f00000000;
	mov.u32 	%r31, %r2;
$L__BB0_3:
	.pragma "nounroll";
	mul.wide.s32 	%rd13, %r31, 4;
	add.s64 	%rd14, %rd4, %rd13;
	ld.global.f32 	%f18, [%rd29+-32];
	ld.global.f32 	%f19, [%rd14+-32];
	fma.rn.f32 	%f20, %f18, %f19, %f111;
	ld.global.f32 	%f21, [%rd29+-28];
	ld.global.f32 	%f22, [%rd14+-28];
	fma.rn.f32 	%f23, %f21, %f22, %f20;
	ld.global.f32 	%f24, [%rd29+-24];
	ld.global.f32 	%f25, [%rd14+-24];
	fma.rn.f32 	%f26, %f24, %f25, %f23;
	ld.global.f32 	%f27, [%rd29+-20];
	ld.global.f32 	%f28, [%rd14+-20];
	fma.rn.f32 	%f29, %f27, %f28, %f26;
	ld.global.f32 	%f30, [%rd29+-16];
	ld.global.f32 	%f31, [%rd14+-16];
	fma.rn.f32 	%f32, %f30, %f31, %f29;
	ld.global.f32 	%f33, [%rd29+-12];
	ld.global.f32 	%f34, [%rd14+-12];
	fma.rn.f32 	%f35, %f33, %f34, %f32;
	ld.global.f32 	%f36, [%rd29+-8];
	ld.global.f32 	%f37, [%rd14+-8];
	fma.rn.f32 	%f38, %f36, %f37, %f35;
	ld.global.f32 	%f39, [%rd29+-4];
	ld.global.f32 	%f40, [%rd14+-4];
	fma.rn.f32 	%f41, %f39, %f40, %f38;
	ld.global.f32 	%f42, [%rd29];
	ld.global.f32 	%f43, [%rd14];
	fma.rn.f32 	%f44, %f42, %f43, %f41;
	ld.global.f32 	%f45, [%rd29+4];
	ld.global.f32 	%f46, [%rd14+4];
	fma.rn.f32 	%f47, %f45, %f46, %f44;
	ld.global.f32 	%f48, [%rd29+8];
	ld.global.f32 	%f49, [%rd14+8];
	fma.rn.f32 	%f50, %f48, %f49, %f47;
	ld.global.f32 	%f51, [%rd29+12];
	ld.global.f32 	%f52, [%rd14+12];
	fma.rn.f32 	%f53, %f51, %f52, %f50;
	ld.global.f32 	%f54, [%rd29+16];
	ld.global.f32 	%f55, [%rd14+16];
	fma.rn.f32 	%f56, %f54, %f55, %f53;
	ld.global.f32 	%f57, [%rd29+20];
	ld.global.f32 	%f58, [%rd14+20];
	fma.rn.f32 	%f59, %f57, %f58, %f56;
	ld.global.f32 	%f60, [%rd29+24];
	ld.global.f32 	%f61, [%rd14+24];
	fma.rn.f32 	%f62, %f60, %f61, %f59;
	ld.global.f32 	%f63, [%rd29+28];
	ld.global.f32 	%f64, [%rd14+28];
	fma.rn.f32 	%f111, %f63, %f64, %f62;
	add.s32 	%r32, %r32, 16;
	add.s64 	%rd29, %rd29, 64;
	add.s32 	%r31, %r31, 16;
	setp.ne.s32 	%p3, %r32, 0;
	@%p3 bra 	$L__BB0_3;
$L__BB0_4:
	setp.eq.s32 	%p4, %r3, 0;
	@%p4 bra 	$L__BB0_13;
	and.b32  	%r11, %r23, 7;
	setp.lt.u32 	%p5, %r3, 8;
	@%p5 bra 	$L__BB0_7;
	mul.wide.u32 	%rd15, %r34, 4;
	add.s64 	%rd16, %rd2, %rd15;
	ld.global.f32 	%f66, [%rd16];
	add.s32 	%r29, %r34, %r2;
	mul.wide.s32 	%rd17, %r29, 4;
	add.s64 	%rd18, %rd1, %rd17;
	ld.global.f32 	%f67, [%rd18];
	fma.rn.f32 	%f68, %f66, %f67, %f111;
	ld.global.f32 	%f69, [%rd16+4];
	ld.global.f32 	%f70, [%rd18+4];
	fma.rn.f32 	%f71, %f69, %f70, %f68;
	ld.global.f32 	%f72, [%rd16+8];
	ld.global.f32 	%f73, [%rd18+8];
	fma.rn.f32 	%f74, %f72, %f73, %f71;
	ld.global.f32 	%f75, [%rd16+12];
	ld.global.f32 	%f76, [%rd18+12];
	fma.rn.f32 	%f77, %f75, %f76, %f74;
	ld.global.f32 	%f78, [%rd16+16];
	ld.global.f32 	%f79, [%rd18+16];
	fma.rn.f32 	%f80, %f78, %f79, %f77;
	ld.global.f32 	%f81, [%rd16+20];
	ld.global.f32 	%f82, [%rd18+20];
	fma.rn.f32 	%f83, %f81, %f82, %f80;
	ld.global.f32 	%f84, [%rd16+24];
	ld.global.f32 	%f85, [%rd18+24];
	fma.rn.f32 	%f86, %f84, %f85, %f83;
	ld.global.f32 	%f87, [%rd16+28];
	ld.global.f32 	%f88, [%rd18+28];
	fma.rn.f32 	%f111, %f87, %f88, %f86;
	add.s32 	%r34, %r34, 8;
$L__BB0_7:
	setp.eq.s32 	%p6, %r11, 0;
	@%p6 bra 	$L__BB0_13;
	and.b32  	%r14, %r23, 3;
	setp.lt.u32 	%p7, %r11, 4;
	@%p7 bra 	$L__BB0_10;
	mul.wide.u32 	%rd19, %r34, 4;
	add.s64 	%rd20, %rd2, %rd19;
	ld.global.f32 	%f90, [%rd20];
	add.s32 	%r30, %r34, %r2;
	mul.wide.s32 	%rd21, %r30, 4;
	add.s64 	%rd22, %rd1, %rd21;
	ld.global.f32 	%f91, [%rd22];
	fma.rn.f32 	%f92, %f90, %f91, %f111;
	ld.global.f32 	%f93, [%rd20+4];
	ld.global.f32 	%f94, [%rd22+4];
	fma.rn.f32 	%f95, %f93, %f94, %f92;
	ld.global.f32 	%f96, [%rd20+8];
	ld.global.f32 	%f97, [%rd22+8];
	fma.rn.f32 	%f98, %f96, %f97, %f95;
	ld.global.f32 	%f99, [%rd20+12];
	ld.global.f32 	%f100, [%rd22+12];
	fma.rn.f32 	%f111, %f99, %f100, %f98;
	add.s32 	%r34, %r34, 4;
$L__BB0_10:
	setp.eq.s32 	%p8, %r14, 0;
	@%p8 bra 	$L__BB0_13;
	add.s32 	%r37, %r34, %r2;
	mul.wide.u32 	%rd23, %r34, 4;
	add.s64 	%rd30, %rd2, %rd23;
	neg.s32 	%r36, %r14;
$L__BB0_12:
	.pragma "nounroll";
	mul.wide.s32 	%rd24, %r37, 4;
	add.s64 	%rd25, %rd1, %rd24;
	ld.global.f32 	%f101, [%rd30];
	ld.global.f32 	%f102, [%rd25];
	fma.rn.f32 	%f111, %f101, %f102, %f111;
	add.s32 	%r37, %r37, 1;
	add.s64 	%rd30, %rd30, 4;
	add.s32 	%r36, %r36, 1;
	setp.ne.s32 	%p9, %r36, 0;
	@%p9 bra 	$L__BB0_12;
$L__BB0_13:
	cvta.to.global.u64 	%rd26, %rd10;
	mul.wide.s32 	%rd27, %r1, 4;
	add.s64 	%rd28, %rd26, %rd27;
	st.global.f32 	[%rd28], %f111;
	ret;

}


// ===== COMPILED SASS (sm_100) =====

	.target	sm_100

	.elftype	@"ET_EXEC"


//--------------------- .note.nv.tkinfo           --------------------------
	.section	.note.nv.tkinfo,"",@"SHT_NOTE"
	.sectionflags	@"SHF_NOTE_NV_TKINFO"
	.tkinfo
        /*0018*/ 	.word	0x00000002
        /*0030*/ 	.string	""
        /*0030*/ 	.string	"ptxas"
        /*0030*/ 	.string	"Cuda compilation tools, release 13.0, V13.0.88"
        /*0030*/ 	.string	"Build cuda_13.0.r13.0/compiler.36424714_0"
        /*0030*/ 	.string	"-arch sm_100 -m 64 "



//--------------------- .note.nv.cuinfo           --------------------------
	.section	.note.nv.cuinfo,"",@"SHT_NOTE"
	.sectionflags	@"SHF_NOTE_NV_CUINFO"
        /*0018*/ 	.short	0x0002
        /*001a*/ 	.short	0x0064
        /*001c*/ 	.short	0x0082
	.zero		2


//--------------------- .nv.info                  --------------------------
	.section	.nv.info,"",@"SHT_CUDA_INFO"
	.align	4


	//----- nvinfo : EIATTR_REGCOUNT
	.align		4
        /*0000*/ 	.byte	0x04, 0x2f
        /*0002*/ 	.short	(.L_1 - .L_0)
	.align		4
.L_0:
        /*0004*/ 	.word	index@(_Z6matvecPfS_S_ii)
        /*0008*/ 	.word	0x0000001f


	//----- nvinfo : EIATTR_FRAME_SIZE
	.align		4
.L_1:
        /*000c*/ 	.byte	0x04, 0x11
        /*000e*/ 	.short	(.L_3 - .L_2)
	.align		4
.L_2:
        /*0010*/ 	.word	index@(_Z6matvecPfS_S_ii)
        /*0014*/ 	.word	0x00000000


	//----- nvinfo : EIATTR_MIN_STACK_SIZE
	.align		4
.L_3:
        /*0018*/ 	.byte	0x04, 0x12
        /*001a*/ 	.short	(.L_5 - .L_4)
	.align		4
.L_4:
        /*001c*/ 	.word	index@(_Z6matvecPfS_S_ii)
        /*0020*/ 	.word	0x00000000
.L_5:


//--------------------- .nv.compat                --------------------------
	.section	.nv.compat,"",@"SHT_CUDA_COMPAT_INFO"
	.align	4
        /*0000*/ 	.byte	0x02, 0x09, 0x00, 0x00, 0x02, 0x02, 0x01, 0x00, 0x02, 0x05, 0x05, 0x00, 0x03, 0x07, 0x01, 0x01
        /*0010*/ 	.byte	0x02, 0x03, 0x00, 0x00, 0x02, 0x06, 0x01, 0x00, 0x04, 0x0b, 0x08, 0x00, 0x09, 0x00, 0x00, 0x00
        /*0020*/ 	.byte	0x00, 0x00, 0x00, 0x00


//--------------------- .nv.info._Z6matvecPfS_S_ii --------------------------
	.section	.nv.info._Z6matvecPfS_S_ii,"",@"SHT_CUDA_INFO"
	.sectionflags	@""
	.align	4


	//----- nvinfo : EIATTR_CUDA_API_VERSION
	.align		4
        /*0000*/ 	.byte	0x04, 0x37
        /*0002*/ 	.short	(.L_7 - .L_6)
.L_6:
        /*0004*/ 	.word	0x00000082


	//----- nvinfo : EIATTR_KPARAM_INFO
	.align		4
.L_7:
        /*0008*/ 	.byte	0x04, 0x17
        /*000a*/ 	.short	(.L_9 - .L_8)
.L_8:
        /*000c*/ 	.word	0x00000000
        /*0010*/ 	.short	0x0004
        /*0012*/ 	.short	0x001c
        /*0014*/ 	.byte	0x00, 0xf0, 0x11, 0x00


	//----- nvinfo : EIATTR_KPARAM_INFO
	.align		4
.L_9:
        /*0018*/ 	.byte	0x04, 0x17
        /*001a*/ 	.short	(.L_11 - .L_10)
.L_10:
        /*001c*/ 	.word	0x00000000
        /*0020*/ 	.short	0x0003
        /*0022*/ 	.short	0x0018
        /*0024*/ 	.byte	0x00, 0xf0, 0x11, 0x00


	//----- nvinfo : EIATTR_KPARAM_INFO
	.align		4
.L_11:
        /*0028*/ 	.byte	0x04, 0x17
        /*002a*/ 	.short	(.L_13 - .L_12)
.L_12:
        /*002c*/ 	.word	0x00000000
        /*0030*/ 	.short	0x0002
        /*0032*/ 	.short	0x0010
        /*0034*/ 	.byte	0x00, 0xf5, 0x21, 0x00


	//----- nvinfo : EIATTR_KPARAM_INFO
	.align		4
.L_13:
        /*0038*/ 	.byte	0x04, 0x17
        /*003a*/ 	.short	(.L_15 - .L_14)
.L_14:
        /*003c*/ 	.word	0x00000000
        /*0040*/ 	.short	0x0001
        /*0042*/ 	.short	0x0008
        /*0044*/ 	.byte	0x00, 0xf5, 0x21, 0x00


	//----- nvinfo : EIATTR_KPARAM_INFO
	.align		4
.L_15:
        /*0048*/ 	.byte	0x04, 0x17
        /*004a*/ 	.short	(.L_17 - .L_16)
.L_16:
        /*004c*/ 	.word	0x00000000
        /*0050*/ 	.short	0x0000
        /*0052*/ 	.short	0x0000
        /*0054*/ 	.byte	0x00, 0xf5, 0x21, 0x00


	//----- nvinfo : EIATTR_SPARSE_MMA_MASK
	.align		4
.L_17:
        /*0058*/ 	.byte	0x03, 0x50
        /*005a*/ 	.short	0x0000


	//----- nvinfo : EIATTR_MAXREG_COUNT
	.align		4
        /*005c*/ 	.byte	0x03, 0x1b
        /*005e*/ 	.short	0x00ff


	//----- nvinfo : EIATTR_MERCURY_ISA_VERSION
	.align		4
        /*0060*/ 	.byte	0x03, 0x5f
        /*0062*/ 	.short	0x0101


	//----- nvinfo : EIATTR_VRC_CTA_INIT_COUNT
	.align		4
        /*0064*/ 	.byte	0x02, 0x4a
	.zero		1
	.zero		1


	//----- nvinfo : EIATTR_EXIT_INSTR_OFFSETS
	.align		4
        /*0068*/ 	.byte	0x04, 0x1c
        /*006a*/ 	.short	(.L_19 - .L_18)


	//   ....[0]....
.L_18:
        /*006c*/ 	.word	0x00000a70


	//----- nvinfo : EIATTR_CBANK_PARAM_SIZE
	.align		4
.L_19:
        /*0070*/ 	.byte	0x03, 0x19
        /*0072*/ 	.short	0x0020


	//----- nvinfo : EIATTR_PARAM_CBANK
	.align		4
        /*0074*/ 	.byte	0x04, 0x0a
        /*0076*/ 	.short	(.L_21 - .L_20)
	.align		4
.L_20:
        /*0078*/ 	.word	index@(.nv.constant0._Z6matvecPfS_S_ii)
        /*007c*/ 	.short	0x0380
        /*007e*/ 	.short	0x0020


	//----- nvinfo : EIATTR_SW_WAR
	.align		4
.L_21:
        /*0080*/ 	.byte	0x04, 0x36
        /*0082*/ 	.short	(.L_23 - .L_22)
.L_22:
        /*0084*/ 	.word	0x00000008
.L_23:


//--------------------- .nv.callgraph             --------------------------
	.section	.nv.callgraph,"",@"SHT_CUDA_CALLGRAPH"
	.align	4
	.sectionentsize	8
	.align		4
        /*0000*/ 	.word	0x00000000
	.align		4
        /*0004*/ 	.word	0xffffffff
	.align		4
        /*0008*/ 	.word	0x00000000
	.align		4
        /*000c*/ 	.word	0xfffffffe
	.align		4
        /*0010*/ 	.word	0x00000000
	.align		4
        /*0014*/ 	.word	0xfffffffd
	.align		4
        /*0018*/ 	.word	0x00000000
	.align		4
        /*001c*/ 	.word	0xfffffffc


//--------------------- .text._Z6matvecPfS_S_ii   --------------------------
	.section	.text._Z6matvecPfS_S_ii,"ax",@progbits
	.align	128
        .global         _Z6matvecPfS_S_ii
        .type           _Z6matvecPfS_S_ii,@function
        .size           _Z6matvecPfS_S_ii,(.L_x_7 - _Z6matvecPfS_S_ii)
        .other          _Z6matvecPfS_S_ii,@"STO_CUDA_ENTRY STV_DEFAULT"
_Z6matvecPfS_S_ii:
.text._Z6matvecPfS_S_ii:
[----:B------:R-:W-:Y:S01]  /*0000*/  LDC R1, c[0x0][0x37c] ;  /* 0x0000df00ff017b82 */ /* 0x000fe20000000800 */
[----:B------:R-:W0:Y:S01]  /*0010*/  S2R R0, SR_TID.X ;  /* 0x0000000000007919 */ /* 0x000e220000002100 */
[----:B------:R-:W1:Y:S06]  /*0020*/  LDCU UR8, c[0x0][0x398] ;  /* 0x00007300ff0877ac */ /* 0x000e6c0008000800 */
[----:B------:R-:W0:Y:S01]  /*0030*/  S2UR UR4, SR_CTAID.X ;  /* 0x00000000000479c3 */ /* 0x000e220000002500 */
[----:B------:R-:W-:Y:S01]  /*0040*/  HFMA2 R15, -RZ, RZ, 0, 0 ;  /* 0x00000000ff0f7431 */ /* 0x000fe200000001ff */
[----:B------:R-:W2:Y:S06]  /*0050*/  LDCU.64 UR16, c[0x0][0x358] ;  /* 0x00006b00ff1077ac */ /* 0x000eac0008000a00 */
[----:B------:R-:W0:Y:S01]  /*0060*/  LDC R3, c[0x0][0x360] ;  /* 0x0000d800ff037b82 */ /* 0x000e220000000800 */
[----:B-1----:R-:W-:Y:S01]  /*0070*/  UISETP.GE.AND UP0, UPT, UR8, 0x1, UPT ;  /* 0x000000010800788c */ /* 0x002fe2000bf06270 */
[----:B0-----:R-:W-:-:S08]  /*0080*/  IMAD R0, R3, UR4, R0 ;  /* 0x0000000403007c24 */ /* 0x001fd0000f8e0200 */
[----:B--2---:R-:W-:Y:S05]  /*0090*/  BRA.U !UP0, `(.L_x_0) ;  /* 0x0000000908687547 */ /* 0x004fea000b800000 */
[----:B------:R-:W0:Y:S01]  /*00a0*/  LDCU UR4, c[0x0][0x39c] ;  /* 0x00007380ff0477ac */ /* 0x000e220008000800 */
[----:B------:R-:W-:Y:S02]  /*00b0*/  MOV R15, RZ ;  /* 0x000000ff000f7202 */ /* 0x000fe40000000f00 */
[----:B------:R-:W-:Y:S01]  /*00c0*/  MOV R7, RZ ;  /* 0x000000ff00077202 */ /* 0x000fe20000000f00 */
[----:B------:R-:W-:Y:S02]  /*00d0*/  UISETP.GE.U32.AND UP1, UPT, UR8, 0x10, UPT ;  /* 0x000000100800788c */ /* 0x000fe4000bf26070 */
[----:B------:R-:W-:-:S04]  /*00e0*/  ULOP3.LUT UR9, UR8, 0xf, URZ, 0xc0, !UPT ;  /* 0x0000000f08097892 */ /* 0x000fc8000f8ec0ff */
[----:B------:R-:W-:Y:S01]  /*00f0*/  UISETP.NE.AND UP0, UPT, UR9, URZ, UPT ;  /* 0x000000ff0900728c */ /* 0x000fe2000bf05270 */
[----:B0-----:R-:W-:Y:S02]  /*0100*/  IMAD R8, R0, UR4, RZ ;  /* 0x0000000400087c24 */ /* 0x001fe4000f8e02ff */
[----:B------:R-:W-:Y:S08]  /*0110*/  BRA.U !UP1, `(.L_x_1) ;  /* 0x0000000509147547 */ /* 0x000ff0000b800000 */
[----:B------:R-:W0:Y:S01]  /*0120*/  LDCU.128 UR12, c[0x0][0x380] ;  /* 0x00007000ff0c77ac */ /* 0x000e220008000c00 */
[----:B------:R-:W-:Y:S02]  /*0130*/  MOV R15, RZ ;  /* 0x000000ff000f7202 */ /* 0x000fe40000000f00 */
[----:B------:R-:W-:Y:S01]  /*0140*/  MOV R6, R8 ;  /* 0x0000000800067202 */ /* 0x000fe20000000f00 */
[----:B------:R-:W-:-:S04]  /*0150*/  ULOP3.LUT UR10, UR8, 0x7ffffff0, URZ, 0xc0, !UPT ;  /* 0x7ffffff0080a7892 */ /* 0x000fc8000f8ec0ff */
[----:B------:R-:W-:Y:S02]  /*0160*/  UIADD3 UR11, UPT, UPT, -UR10, URZ, URZ ;  /* 0x000000ff0a0b7290 */ /* 0x000fe4000fffe1ff */
[----:B------:R-:W-:Y:S01]  /*0170*/  MOV R7, UR10 ;  /* 0x0000000a00077c02 */ /* 0x000fe20008000f00 */
[----:B0-----:R-:W-:Y:S02]  /*0180*/  UIADD3 UR6, UP1, UPT, UR12, 0x20, URZ ;  /* 0x000000200c067890 */ /* 0x001fe4000ff3e0ff */
[----:B------:R-:W-:Y:S02]  /*0190*/  UIADD3 UR4, UP2, UPT, UR14, 0x20, URZ ;  /* 0x000000200e047890 */ /* 0x000fe4000ff5e0ff */
[----:B------:R-:W-:Y:S02]  /*01a0*/  UIADD3.X UR7, UPT, UPT, URZ, UR13, URZ, UP1, !UPT ;  /* 0x0000000dff077290 */ /* 0x000fe40008ffe4ff */
[----:B------:R-:W-:Y:S01]  /*01b0*/  MOV R2, UR6 ;  /* 0x0000000600027c02 */ /* 0x000fe20008000f00 */
[----:B------:R-:W-:-:S03]  /*01c0*/  UIADD3.X UR5, UPT, UPT, URZ, UR15, URZ, UP2, !UPT ;  /* 0x0000000fff057290 */ /* 0x000fc600097fe4ff */
[----:B------:R-:W-:-:S09]  /*01d0*/  MOV R3, UR7 ;  /* 0x0000000700037c02 */ /* 0x000fd20008000f00 */
.L_x_2:
[----:B------:R-:W-:Y:S01]  /*01e0*/  MOV R4, UR4 ;  /* 0x0000000400047c02 */ /* 0x000fe20008000f00 */
[----:B------:R-:W2:Y:S01]  /*01f0*/  LDG.E R16, desc[UR16][R2.64+-0x20] ;  /* 0xffffe01002107981 */ /* 0x000ea2000c1e1900 */
[----:B------:R-:W-:-:S03]  /*0200*/  MOV R5, UR5 ;  /* 0x0000000500057c02 */ /* 0x000fc60008000f00 */
[----:B------:R-:W3:Y:S01]  /*0210*/  LDG.E R18, desc[UR16][R2.64+-0x1c] ;  /* 0xffffe41002127981 */ /* 0x000ee2000c1e1900 */
[----:B------:R-:W-:-:S03]  /*0220*/  IMAD.WIDE R4, R6, 0x4, R4 ;  /* 0x0000000406047825 */ /* 0x000fc600078e0204 */
[----:B------:R-:W4:Y:S04]  /*0230*/  LDG.E R19, desc[UR16][R2.64+-0x18] ;  /* 0xffffe81002137981 */ /* 0x000f28000c1e1900 */
[----:B------:R-:W2:Y:S04]  /*0240*/  LDG.E R17, desc[UR16][R4.64+-0x20] ;  /* 0xffffe01004117981 */ /* 0x000ea8000c1e1900 */
[----:B------:R-:W3:Y:S04]  /*0250*/  LDG.E R25, desc[UR16][R4.64+-0x1c] ;  /* 0xffffe41004197981 */ /* 0x000ee8000c1e1900 */
[----:B------:R-:W4:Y:S04]  /*0260*/  LDG.E R20, desc[UR16][R4.64+-0x18] ;  /* 0xffffe81004147981 */ /* 0x000f28000c1e1900 */
[----:B------:R-:W5:Y:S04]  /*0270*/  LDG.E R22, desc[UR16][R2.64+-0x14] ;  /* 0xffffec1002167981 */ /* 0x000f68000c1e1900 */
        /* <DEDUP_REMOVED lines=8> */
[----:B------:R-:W5:Y:S01]  /*0300*/  LDG.E R14, desc[UR16][R4.64+-0x4] ;  /* 0xfffffc10040e7981 */ /* 0x000f62000c1e1900 */
[----:B--2---:R-:W-:-:S03]  /*0310*/  FFMA R17, R16, R17, R15 ;  /* 0x0000001110117223 */ /* 0x004fc6000000000f */
[----:B------:R-:W2:Y:S04]  /*0320*/  LDG.E R15, desc[UR16][R2.64] ;  /* 0x00000010020f7981 */ /* 0x000ea8000c1e1900 */
[----:B------:R-:W2:Y:S01]  /*0330*/  LDG.E R16, desc[UR16][R4.64] ;  /* 0x0000001004107981 */ /* 0x000ea2000c1e1900 */
[----:B---3--:R-:W-:-:S03]  /*0340*/  FFMA R26, R18, R25, R17 ;  /* 0x00000019121a7223 */ /* 0x008fc60000000011 */
[----:B------:R-:W3:Y:S01]  /*0350*/  LDG.E R17, desc[UR16][R2.64+0x4] ;  /* 0x0000041002117981 */ /* 0x000ee2000c1e1900 */
[----:B----4-:R-:W-:-:S03]  /*0360*/  FFMA R25, R19, R20, R26 ;  /* 0x0000001413197223 */ /* 0x010fc6000000001a */
[----:B------:R-:W3:Y:S04]  /*0370*/  LDG.E R18, desc[UR16][R4.64+0x4] ;  /* 0x0000041004127981 */ /* 0x000ee8000c1e1900 */
[----:B------:R-:W4:Y:S01]  /*0380*/  LDG.E R19, desc[UR16][R2.64+0x8] ;  /* 0x0000081002137981 */ /* 0x000f22000c1e1900 */
[----:B-----5:R-:W-:-:S03]  /*0390*/  FFMA R26, R22, R21, R25 ;  /* 0x00000015161a7223 */ /* 0x020fc60000000019 */
[----:B------:R-:W4:Y:S04]  /*03a0*/  LDG.E R20, desc[UR16][R4.64+0x8] ;  /* 0x0000081004147981 */ /* 0x000f28000c1e1900 */
[----:B------:R-:W5:Y:S01]  /*03b0*/  LDG.E R21, desc[UR16][R2.64+0xc] ;  /* 0x00000c1002157981 */ /* 0x000f62000c1e1900 */
[----:B------:R-:W-:-:S03]  /*03c0*/  FFMA R26, R23, R24, R26 ;  /* 0x00000018171a7223 */ /* 0x000fc6000000001a */
[----:B------:R-:W5:Y:S04]  /*03d0*/  LDG.E R22, desc[UR16][R4.64+0xc] ;  /* 0x00000c1004167981 */ /* 0x000f68000c1e1900 */
[----:B------:R-:W5:Y:S01]  /*03e0*/  LDG.E R23, desc[UR16][R2.64+0x10] ;  /* 0x0000101002177981 */ /* 0x000f62000c1e1900 */
[----:B------:R-:W-:-:S03]  /*03f0*/  FFMA R26, R9, R10, R26 ;  /* 0x0000000a091a7223 */ /* 0x000fc6000000001a */
[----:B------:R-:W5:Y:S04]  /*0400*/  LDG.E R24, desc[UR16][R4.64+0x10] ;  /* 0x0000101004187981 */ /* 0x000f68000c1e1900 */
[----:B------:R-:W5:Y:S01]  /*0410*/  LDG.E R9, desc[UR16][R2.64+0x14] ;  /* 0x0000141002097981 */ /* 0x000f62000c1e1900 */
[----:B------:R-:W-:-:S03]  /*0420*/  FFMA R28, R11, R12, R26 ;  /* 0x0000000c0b1c7223 */ /* 0x000fc6000000001a */
[----:B------:R-:W5:Y:S04]  /*0430*/  LDG.E R10, desc[UR16][R4.64+0x14] ;  /* 0x00001410040a7981 */ /* 0x000f68000c1e1900 */
[----:B------:R-:W5:Y:S04]  /*0440*/  LDG.E R12, desc[UR16][R2.64+0x18] ;  /* 0x00001810020c7981 */ /* 0x000f68000c1e1900 */
[----:B------:R-:W5:Y:S04]  /*0450*/  LDG.E R11, desc[UR16][R4.64+0x18] ;  /* 0x00001810040b7981 */ /* 0x000f68000c1e1900 */
[----:B------:R-:W5:Y:S04]  /*0460*/  LDG.E R26, desc[UR16][R4.64+0x1c] ;  /* 0x00001c10041a7981 */ /* 0x000f68000c1e1900 */
[----:B------:R0:W5:Y:S01]  /*0470*/  LDG.E R25, desc[UR16][R2.64+0x1c] ;  /* 0x00001c1002197981 */ /* 0x000162000c1e1900 */
[----:B------:R-:W-:Y:S01]  /*0480*/  FFMA R14, R13, R14, R28 ;  /* 0x0000000e0d0e7223 */ /* 0x000fe2000000001c */
[----:B------:R-:W-:-:S04]  /*0490*/  UIADD3 UR11, UPT, UPT, UR11, 0x10, URZ ;  /* 0x000000100b0b7890 */ /* 0x000fc8000fffe0ff */
[----:B------:R-:W-:Y:S01]  /*04a0*/  UISETP.NE.AND UP1, UPT, UR11, URZ, UPT ;  /* 0x000000ff0b00728c */ /* 0x000fe2000bf25270 */
[----:B0-----:R-:W-:Y:S02]  /*04b0*/  IADD3 R2, P0, PT, R2, 0x40, RZ ;  /* 0x0000004002027810 */ /* 0x001fe40007f1e0ff */
[----:B------:R-:W-:Y:S02]  /*04c0*/  IADD3 R6, PT, PT, R6, 0x10, RZ ;  /* 0x0000001006067810 */ /* 0x000fe40007ffe0ff */
[----:B------:R-:W-:Y:S01]  /*04d0*/  IADD3.X R3, PT, PT, RZ, R3, RZ, P0, !PT ;  /* 0x00000003ff037210 */ /* 0x000fe200007fe4ff */
[----:B--2---:R-:W-:-:S04]  /*04e0*/  FFMA R14, R15, R16, R14 ;  /* 0x000000100f0e7223 */ /* 0x004fc8000000000e */
[----:B---3--:R-:W-:-:S04]  /*04f0*/  FFMA R14, R17, R18, R14 ;  /* 0x00000012110e7223 */ /* 0x008fc8000000000e */
[----:B----4-:R-:W-:-:S04]  /*0500*/  FFMA R14, R19, R20, R14 ;  /* 0x00000014130e7223 */ /* 0x010fc8000000000e */
[----:B-----5:R-:W-:-:S04]  /*0510*/  FFMA R14, R21, R22, R14 ;  /* 0x00000016150e7223 */ /* 0x020fc8000000000e */
[----:B------:R-:W-:-:S04]  /*0520*/  FFMA R14, R23, R24, R14 ;  /* 0x00000018170e7223 */ /* 0x000fc8000000000e */
[----:B------:R-:W-:-:S04]  /*0530*/  FFMA R9, R9, R10, R14 ;  /* 0x0000000a09097223 */ /* 0x000fc8000000000e */
[----:B------:R-:W-:-:S04]  /*0540*/  FFMA R12, R12, R11, R9 ;  /* 0x0000000b0c0c7223 */ /* 0x000fc80000000009 */
[----:B------:R-:W-:Y:S01]  /*0550*/  FFMA R15, R25, R26, R12 ;  /* 0x0000001a190f7223 */ /* 0x000fe2000000000c */
[----:B------:R-:W-:Y:S06]  /*0560*/  BRA.U UP1, `(.L_x_2) ;  /* 0xfffffffd011c7547 */ /* 0x000fec000b83ffff */
.L_x_1:
[----:B------:R-:W-:Y:S05]  /*0570*/  BRA.U !UP0, `(.L_x_0) ;  /* 0x0000000508307547 */ /* 0x000fea000b800000 */
[----:B------:R-:W-:Y:S02]  /*0580*/  UISETP.GE.U32.AND UP0, UPT, UR9, 0x8, UPT ;  /* 0x000000080900788c */ /* 0x000fe4000bf06070 */
[----:B------:R-:W-:-:S04]  /*0590*/  ULOP3.LUT UR5, UR8, 0x7, URZ, 0xc0, !UPT ;  /* 0x0000000708057892 */ /* 0x000fc8000f8ec0ff */
[----:B------:R-:W-:-:S03]  /*05a0*/  UISETP.NE.AND UP1, UPT, UR5, URZ, UPT ;  /* 0x000000ff0500728c */ /* 0x000fc6000bf25270 */
[----:B------:R-:W-:Y:S08]  /*05b0*/  BRA.U !UP0, `(.L_x_3) ;  /* 0x0000000108787547 */ /* 0x000ff0000b800000 */
[----:B------:R-:W0:Y:S01]  /*05c0*/  LDC.64 R2, c[0x0][0x388] ;  /* 0x0000e200ff027b82 */ /* 0x000e220000000a00 */
[----:B------:R-:W-:-:S07]  /*05d0*/  IADD3 R9, PT, PT, R8, R7, RZ ;  /* 0x0000000708097210 */ /* 0x000fce0007ffe0ff */
[----:B------:R-:W1:Y:S01]  /*05e0*/  LDC.64 R4, c[0x0][0x380] ;  /* 0x0000e000ff047b82 */ /* 0x000e620000000a00 */
[----:B0-----:R-:W-:-:S05]  /*05f0*/  IMAD.WIDE R2, R9, 0x4, R2 ;  /* 0x0000000409027825 */ /* 0x001fca00078e0202 */
[----:B------:R-:W2:Y:S01]  /*0600*/  LDG.E R11, desc[UR16][R2.64] ;  /* 0x00000010020b7981 */ /* 0x000ea2000c1e1900 */
[----:B-1----:R-:W-:-:S03]  /*0610*/  IMAD.WIDE.U32 R4, R7, 0x4, R4 ;  /* 0x0000000407047825 */ /* 0x002fc600078e0004 */
[----:B------:R-:W3:Y:S04]  /*0620*/  LDG.E R12, desc[UR16][R2.64+0x4] ;  /* 0x00000410020c7981 */ /* 0x000ee8000c1e1900 */
[----:B------:R-:W2:Y:S04]  /*0630*/  LDG.E R10, desc[UR16][R4.64] ;  /* 0x00000010040a7981 */ /* 0x000ea8000c1e1900 */
[----:B------:R-:W3:Y:S04]  /*0640*/  LDG.E R13, desc[UR16][R4.64+0x4] ;  /* 0x00000410040d7981 */ /* 0x000ee8000c1e1900 */
[----:B------:R-:W4:Y:S04]  /*0650*/  LDG.E R14, desc[UR16][R2.64+0x8] ;  /* 0x00000810020e7981 */ /* 0x000f28000c1e1900 */
        /* <DEDUP_REMOVED lines=11> */
[----:B------:R-:W-:Y:S01]  /*0710*/  IADD3 R7, PT, PT, R7, 0x8, RZ ;  /* 0x0000000807077810 */ /* 0x000fe20007ffe0ff */
[----:B--2---:R-:W-:-:S04]  /*0720*/  FFMA R10, R10, R11, R15 ;  /* 0x0000000b0a0a7223 */ /* 0x004fc8000000000f */
[----:B---3--:R-:W-:-:S04]  /*0730*/  FFMA R10, R13, R12, R10 ;  /* 0x0000000c0d0a7223 */ /* 0x008fc8000000000a */
[----:B----4-:R-:W-:-:S04]  /*0740*/  FFMA R10, R17, R14, R10 ;  /* 0x0000000e110a7223 */ /* 0x010fc8000000000a */
[----:B-----5:R-:W-:-:S04]  /*0750*/  FFMA R10, R19, R16, R10 ;  /* 0x00000010130a7223 */ /* 0x020fc8000000000a */
[----:B------:R-:W-:-:S04]  /*0760*/  FFMA R10, R21, R18, R10 ;  /* 0x00000012150a7223 */ /* 0x000fc8000000000a */
[----:B------:R-:W-:-:S04]  /*0770*/  FFMA R23, R23, R20, R10 ;  /* 0x0000001417177223 */ /* 0x000fc8000000000a */
[----:B------:R-:W-:-:S04]  /*0780*/  FFMA R6, R6, R9, R23 ;  /* 0x0000000906067223 */ /* 0x000fc80000000017 */
[----:B------:R-:W-:-:S07]  /*0790*/  FFMA R15, R25, R22, R6 ;  /* 0x00000016190f7223 */ /* 0x000fce0000000006 */
.L_x_3:
        /* <DEDUP_REMOVED lines=17> */
[----:B------:R-:W5:Y:S01]  /*08b0*/  LDG.E R17, desc[UR16][R2.64+0xc] ;  /* 0x00000c1002117981 */ /* 0x000f62000c1e1900 */
[----:B------:R-:W-:Y:S01]  /*08c0*/  IADD3 R7, PT, PT, R7, 0x4, RZ ;  /* 0x0000000407077810 */ /* 0x000fe20007ffe0ff */
[----:B--2---:R-:W-:-:S04]  /*08d0*/  FFMA R6, R6, R9, R15 ;  /* 0x0000000906067223 */ /* 0x004fc8000000000f */
[----:B---3--:R-:W-:-:S04]  /*08e0*/  FFMA R6, R11, R10, R6 ;  /* 0x0000000a0b067223 */ /* 0x008fc80000000006 */
[----:B----4-:R-:W-:-:S04]  /*08f0*/  FFMA R6, R13, R12, R6 ;  /* 0x0000000c0d067223 */ /* 0x010fc80000000006 */
[----:B-----5:R-:W-:-:S07]  /*0900*/  FFMA R15, R17, R14, R6 ;  /* 0x0000000e110f7223 */ /* 0x020fce0000000006 */
.L_x_4:
[----:B------:R-:W-:Y:S05]  /*0910*/  BRA.U !UP1, `(.L_x_0) ;  /* 0x0000000109487547 */ /* 0x000fea000b800000 */
[----:B------:R-:W0:Y:S01]  /*0920*/  LDC.64 R2, c[0x0][0x380] ;  /* 0x0000e000ff027b82 */ /* 0x000e220000000a00 */
[----:B------:R-:W-:-:S07]  /*0930*/  UIADD3 UR4, UPT, UPT, -UR4, URZ, URZ ;  /* 0x000000ff04047290 */ /* 0x000fce000fffe1ff */
[----:B------:R-:W1:Y:S01]  /*0940*/  LDC.64 R10, c[0x0][0x388] ;  /* 0x0000e200ff0a7b82 */ /* 0x000e620000000a00 */
[----:B0-----:R-:W-:Y:S01]  /*0950*/  IMAD.WIDE.U32 R2, R7, 0x4, R2 ;  /* 0x0000000407027825 */ /* 0x001fe200078e0002 */
[----:B------:R-:W-:Y:S02]  /*0960*/  IADD3 R7, PT, PT, R8, R7, RZ ;  /* 0x0000000708077210 */ /* 0x000fe40007ffe0ff */
[----:B------:R-:W-:Y:S02]  /*0970*/  MOV R6, R2 ;  /* 0x0000000200067202 */ /* 0x000fe40000000f00 */
[----:B------:R-:W-:-:S07]  /*0980*/  MOV R5, R3 ;  /* 0x0000000300057202 */ /* 0x000fce0000000f00 */
.L_x_5:
[----:B-1----:R-:W-:Y:S01]  /*0990*/  IMAD.WIDE R2, R7, 0x4, R10 ;  /* 0x0000000407027825 */ /* 0x002fe200078e020a */
[----:B------:R-:W-:-:S05]  /*09a0*/  MOV R4, R6 ;  /* 0x0000000600047202 */ /* 0x000fca0000000f00 */
[----:B------:R-:W2:Y:S04]  /*09b0*/  LDG.E R2, desc[UR16][R2.64] ;  /* 0x0000001002027981 */ /* 0x000ea8000c1e1900 */
[----:B------:R0:W2:Y:S01]  /*09c0*/  LDG.E R4, desc[UR16][R4.64] ;  /* 0x0000001004047981 */ /* 0x0000a2000c1e1900 */
[----:B------:R-:W-:Y:S01]  /*09d0*/  UIADD3 UR4, UPT, UPT, UR4, 0x1, URZ ;  /* 0x0000000104047890 */ /* 0x000fe2000fffe0ff */
[----:B------:R-:W-:Y:S02]  /*09e0*/  IADD3 R6, P0, PT, R6, 0x4, RZ ;  /* 0x0000000406067810 */ /* 0x000fe40007f1e0ff */
[----:B------:R-:W-:Y:S01]  /*09f0*/  IADD3 R7, PT, PT, R7, 0x1, RZ ;  /* 0x0000000107077810 */ /* 0x000fe20007ffe0ff */
[----:B------:R-:W-:Y:S01]  /*0a00*/  UISETP.NE.AND UP0, UPT, UR4, URZ, UPT ;  /* 0x000000ff0400728c */ /* 0x000fe2000bf05270 */
[----:B0-----:R-:W-:Y:S01]  /*0a10*/  IADD3.X R5, PT, PT, RZ, R5, RZ, P0, !PT ;  /* 0x00000005ff057210 */ /* 0x001fe200007fe4ff */
[----:B--2---:R-:W-:-:S07]  /*0a20*/  FFMA R15, R4, R2, R15 ;  /* 0x00000002040f7223 */ /* 0x004fce000000000f */
[----:B------:R-:W-:Y:S05]  /*0a30*/  BRA.U UP0, `(.L_x_5) ;  /* 0xfffffffd00d47547 */ /* 0x000fea000b83ffff */
.L_x_0:
[----:B------:R-:W0:Y:S02]  /*0a40*/  LDC.64 R2, c[0x0][0x390] ;  /* 0x0000e400ff027b82 */ /* 0x000e240000000a00 */
[----:B0-----:R-:W-:-:S05]  /*0a50*/  IMAD.WIDE R2, R0, 0x4, R2 ;  /* 0x0000000400027825 */ /* 0x001fca00078e0202 */
[----:B------:R-:W-:Y:S01]  /*0a60*/  STG.E desc[UR16][R2.64], R15 ;  /* 0x0000000f02007986 */ /* 0x000fe2000c101910 */
[----:B------:R-:W-:Y:S05]  /*0a70*/  EXIT ;  /* 0x000000000000794d */ /* 0x000fea0003800000 */
.L_x_6:
[----:B------:R-:W-:-:S00]  /*0a80*/  BRA `(.L_x_6) ;  /* 0xfffffffc00fc7947 */ /* 0x000fc0000383ffff */
[----:B------:R-:W-:-:S00]  /*0a90*/  NOP ;  /* 0x0000000000007918 */ /* 0x000fc00000000000 */
        /* <DEDUP_REMOVED lines=14> */
.L_x_7:


//--------------------- .nv.shared.reserved.0     --------------------------
	.section	.nv.shared.reserved.0,"aw",@nobits
	.weak		__nv_reservedSMEM_offset_0_alias
	.size		__nv_reservedSMEM_offset_0_alias, 0, 64
	.other		__nv_reservedSMEM_offset_0_alias,@"STO_CUDA_RESERVED_SHARED STV_DEFAULT"
__nv_reservedSMEM_offset_0_alias:
	.zero		0
	.zero		64


//--------------------- .nv.constant0._Z6matvecPfS_S_ii --------------------------
	.section	.nv.constant0._Z6matvecPfS_S_ii,"a",@progbits
	.sectionflags	@""
	.align	4
.nv.constant0._Z6matvecPfS_S_ii:
	.zero		928


//--------------------- SYMBOLS --------------------------

	.type		.nv.reservedSmem.offset0,@object
	.size		.nv.reservedSmem.offset0,0x4
